//
// Generated by NVIDIA NVVM Compiler
//
// Compiler Build ID: CL-36424714
// Cuda compilation tools, release 13.0, V13.0.88
// Based on NVVM 20.0.0
//

.version 9.0
.target sm_100
.address_size 64

	// .globl	_Z18monte_carlo_kernelPfij
.global .align 4 .b8 precalc_xorwow_matrix[102400];
.global .align 4 .b8 precalc_xorwow_offset_matrix[102400];
.global .align 4 .b8 mrg32k3aM1[2304];
.global .align 4 .b8 mrg32k3aM2[2304];
.global .align 4 .b8 mrg32k3aM1SubSeq[2016];
.global .align 4 .b8 mrg32k3aM2SubSeq[2016];
.global .align 4 .b8 mrg32k3aM1Seq[2304];
.global .align 4 .b8 mrg32k3aM2Seq[2304];
.const .align 8 .b8 __cr_lgamma_table[72];

.visible .entry _Z18monte_carlo_kernelPfij(
	.param .u64 .ptr .align 1 _Z18monte_carlo_kernelPfij_param_0,
	.param .u32 _Z18monte_carlo_kernelPfij_param_1,
	.param .u32 _Z18monte_carlo_kernelPfij_param_2
)
{
	.reg .pred 	%p<3>;
	.reg .b32 	%r<31>;
	.reg .b32 	%f<8>;
	.reg .b64 	%rd<5>;

	ld.param.u64 	%rd1, [_Z18monte_carlo_kernelPfij_param_0];
	ld.param.u32 	%r3, [_Z18monte_carlo_kernelPfij_param_1];
	ld.param.u32 	%r2, [_Z18monte_carlo_kernelPfij_param_2];
	mov.u32 	%r4, %ctaid.x;
	mov.u32 	%r5, %ntid.x;
	mov.u32 	%r6, %tid.x;
	mad.lo.s32 	%r1, %r4, %r5, %r6;
	setp.ge.s32 	%p1, %r1, %r3;
	@%p1 bra 	$L__BB0_2;
	cvta.to.global.u64 	%rd2, %rd1;
	add.s32 	%r7, %r2, %r1;
	xor.b32  	%r8, %r7, -1429050551;
	mul.lo.s32 	%r9, %r8, 1099087573;
	add.s32 	%r10, %r9, 123456789;
	xor.b32  	%r11, %r9, 362436069;
	add.s32 	%r12, %r9, 5783321;
	shr.u32 	%r13, %r10, 2;
	xor.b32  	%r14, %r13, %r10;
	shl.b32 	%r15, %r12, 4;
	shl.b32 	%r16, %r14, 1;
	xor.b32  	%r17, %r15, %r16;
	xor.b32  	%r18, %r17, %r12;
	xor.b32  	%r19, %r18, %r14;
	add.s32 	%r20, %r9, %r19;
	add.s32 	%r21, %r20, -637770787;
	cvt.rn.f32.u32 	%f1, %r21;
	fma.rn.f32 	%f2, %f1, 0f2F800000, 0f2F000000;
	shr.u32 	%r22, %r11, 2;
	xor.b32  	%r23, %r22, %r11;
	shl.b32 	%r24, %r19, 4;
	shl.b32 	%r25, %r23, 1;
	xor.b32  	%r26, %r25, %r24;
	xor.b32  	%r27, %r26, %r23;
	xor.b32  	%r28, %r27, %r19;
	add.s32 	%r29, %r9, %r28;
	add.s32 	%r30, %r29, -637408350;
	cvt.rn.f32.u32 	%f3, %r30;
	fma.rn.f32 	%f4, %f3, 0f2F800000, 0f2F000000;
	mul.f32 	%f5, %f4, %f4;
	fma.rn.f32 	%f6, %f2, %f2, %f5;
	setp.le.f32 	%p2, %f6, 0f3F800000;
	selp.f32 	%f7, 0f3F800000, 0f00000000, %p2;
	mul.wide.s32 	%rd3, %r1, 4;
	add.s64 	%rd4, %rd2, %rd3;
	st.global.f32 	[%rd4], %f7;
$L__BB0_2:
	ret;

}


// ===== COMPILED SASS (sm_100) =====

	.target	sm_100

	.elftype	@"ET_EXEC"


//--------------------- .note.nv.tkinfo           --------------------------
	.section	.note.nv.tkinfo,"",@"SHT_NOTE"
	.sectionflags	@"SHF_NOTE_NV_TKINFO"
	.tkinfo
        /*0018*/ 	.word	0x00000002
        /*0030*/ 	.string	""
        /*0030*/ 	.string	"ptxas"
        /*0030*/ 	.string	"Cuda compilation tools, release 13.0, V13.0.88"
        /*0030*/ 	.string	"Build cuda_13.0.r13.0/compiler.36424714_0"
        /*0030*/ 	.string	"-arch sm_100 -m 64 "



//--------------------- .note.nv.cuinfo           --------------------------
	.section	.note.nv.cuinfo,"",@"SHT_NOTE"
	.sectionflags	@"SHF_NOTE_NV_CUINFO"
        /*0018*/ 	.short	0x0002
        /*001a*/ 	.short	0x0064
        /*001c*/ 	.short	0x0082
	.zero		2


//--------------------- .nv.info                  --------------------------
	.section	.nv.info,"",@"SHT_CUDA_INFO"
	.align	4


	//----- nvinfo : EIATTR_REGCOUNT
	.align		4
        /*0000*/ 	.byte	0x04, 0x2f
        /*0002*/ 	.short	(.L_10 - .L_9)
	.align		4
.L_9:
        /*0004*/ 	.word	index@(_Z18monte_carlo_kernelPfij)
        /*0008*/ 	.word	0x0000000c


	//----- nvinfo : EIATTR_FRAME_SIZE
	.align		4
.L_10:
        /*000c*/ 	.byte	0x04, 0x11
        /*000e*/ 	.short	(.L_12 - .L_11)
	.align		4
.L_11:
        /*0010*/ 	.word	index@(_Z18monte_carlo_kernelPfij)
        /*0014*/ 	.word	0x00000000


	//----- nvinfo : EIATTR_MIN_STACK_SIZE
	.align		4
.L_12:
        /*0018*/ 	.byte	0x04, 0x12
        /*001a*/ 	.short	(.L_14 - .L_13)
	.align		4
.L_13:
        /*001c*/ 	.word	index@(_Z18monte_carlo_kernelPfij)
        /*0020*/ 	.word	0x00000000
.L_14:


//--------------------- .nv.compat                --------------------------
	.section	.nv.compat,"",@"SHT_CUDA_COMPAT_INFO"
	.align	4
        /*0000*/ 	.byte	0x02, 0x09, 0x00, 0x00, 0x02, 0x02, 0x01, 0x00, 0x02, 0x05, 0x05, 0x00, 0x03, 0x07, 0x01, 0x01
        /*0010*/ 	.byte	0x02, 0x03, 0x00, 0x00, 0x02, 0x06, 0x01, 0x00, 0x04, 0x0b, 0x08, 0x00, 0x09, 0x00, 0x00, 0x00
        /*0020*/ 	.byte	0x00, 0x00, 0x00, 0x00


//--------------------- .nv.info._Z18monte_carlo_kernelPfij --------------------------
	.section	.nv.info._Z18monte_carlo_kernelPfij,"",@"SHT_CUDA_INFO"
	.sectionflags	@""
	.align	4


	//----- nvinfo : EIATTR_CUDA_API_VERSION
	.align		4
        /*0000*/ 	.byte	0x04, 0x37
        /*0002*/ 	.short	(.L_16 - .L_15)
.L_15:
        /*0004*/ 	.word	0x00000082


	//----- nvinfo : EIATTR_KPARAM_INFO
	.align		4
.L_16:
        /*0008*/ 	.byte	0x04, 0x17
        /*000a*/ 	.short	(.L_18 - .L_17)
.L_17:
        /*000c*/ 	.word	0x00000000
        /*0010*/ 	.short	0x0002
        /*0012*/ 	.short	0x000c
        /*0014*/ 	.byte	0x00, 0xf0, 0x11, 0x00


	//----- nvinfo : EIATTR_KPARAM_INFO
	.align		4
.L_18:
        /*0018*/ 	.byte	0x04, 0x17
        /*001a*/ 	.short	(.L_20 - .L_19)
.L_19:
        /*001c*/ 	.word	0x00000000
        /*0020*/ 	.short	0x0001
        /*0022*/ 	.short	0x0008
        /*0024*/ 	.byte	0x00, 0xf0, 0x11, 0x00


	//----- nvinfo : EIATTR_KPARAM_INFO
	.align		4
.L_20:
        /*0028*/ 	.byte	0x04, 0x17
        /*002a*/ 	.short	(.L_22 - .L_21)
.L_21:
        /*002c*/ 	.word	0x00000000
        /*0030*/ 	.short	0x0000
        /*0032*/ 	.short	0x0000
        /*0034*/ 	.byte	0x00, 0xf5, 0x21, 0x00


	//----- nvinfo : EIATTR_SPARSE_MMA_MASK
	.align		4
.L_22:
        /*0038*/ 	.byte	0x03, 0x50
        /*003a*/ 	.short	0x0000


	//----- nvinfo : EIATTR_MAXREG_COUNT
	.align		4
        /*003c*/ 	.byte	0x03, 0x1b
        /*003e*/ 	.short	0x00ff


	//----- nvinfo : EIATTR_MERCURY_ISA_VERSION
	.align		4
        /*0040*/ 	.byte	0x03, 0x5f
        /*0042*/ 	.short	0x0101


	//----- nvinfo : EIATTR_VRC_CTA_INIT_COUNT
	.align		4
        /*0044*/ 	.byte	0x02, 0x4a
	.zero		1
	.zero		1


	//----- nvinfo : EIATTR_EXIT_INSTR_OFFSETS
	.align		4
        /*0048*/ 	.byte	0x04, 0x1c
        /*004a*/ 	.short	(.L_24 - .L_23)


	//   ....[0]....
.L_23:
        /*004c*/ 	.word	0x00000070


	//   ....[1]....
        /*0050*/ 	.word	0x00000290


	//----- nvinfo : EIATTR_CBANK_PARAM_SIZE
	.align		4
.L_24:
        /*0054*/ 	.byte	0x03, 0x19
        /*0056*/ 	.short	0x0010


	//----- nvinfo : EIATTR_PARAM_CBANK
	.align		4
        /*0058*/ 	.byte	0x04, 0x0a
        /*005a*/ 	.short	(.L_26 - .L_25)
	.align		4
.L_25:
        /*005c*/ 	.word	index@(.nv.constant0._Z18monte_carlo_kernelPfij)
        /*0060*/ 	.short	0x0380
        /*0062*/ 	.short	0x0010


	//----- nvinfo : EIATTR_SW_WAR
	.align		4
.L_26:
        /*0064*/ 	.byte	0x04, 0x36
        /*0066*/ 	.short	(.L_28 - .L_27)
.L_27:
        /*0068*/ 	.word	0x00000008
.L_28:


//--------------------- .nv.callgraph             --------------------------
	.section	.nv.callgraph,"",@"SHT_CUDA_CALLGRAPH"
	.align	4
	.sectionentsize	8
	.align		4
        /*0000*/ 	.word	0x00000000
	.align		4
        /*0004*/ 	.word	0xffffffff
	.align		4
        /*0008*/ 	.word	0x00000000
	.align		4
        /*000c*/ 	.word	0xfffffffe
	.align		4
        /*0010*/ 	.word	0x00000000
	.align		4
        /*0014*/ 	.word	0xfffffffd
	.align		4
        /*0018*/ 	.word	0x00000000
	.align		4
        /*001c*/ 	.word	0xfffffffc


//--------------------- .nv.constant4             --------------------------
	.section	.nv.constant4,"a",@progbits
	.align	8
	.align		8
.nv.constant4:
        /*0000*/ 	.dword	precalc_xorwow_matrix
	.align		8
        /*0008*/ 	.dword	precalc_xorwow_offset_matrix
	.align		8
        /*0010*/ 	.dword	mrg32k3aM1
	.align		8
        /*0018*/ 	.dword	mrg32k3aM2
	.align		8
        /*0020*/ 	.dword	mrg32k3aM1SubSeq
	.align		8
        /*0028*/ 	.dword	mrg32k3aM2SubSeq
	.align		8
        /*0030*/ 	.dword	mrg32k3aM1Seq
	.align		8
        /*0038*/ 	.dword	mrg32k3aM2Seq


//--------------------- .nv.constant3             --------------------------
	.section	.nv.constant3,"a",@progbits
	.align	8
.nv.constant3:
	.type		__cr_lgamma_table,@object
	.size		__cr_lgamma_table,(.L_8 - __cr_lgamma_table)
__cr_lgamma_table:
        /*0000*/ 	.byte	0x00, 0x00, 0x00, 0x00, 0x00, 0x00, 0x00, 0x00, 0x00, 0x00, 0x00, 0x00, 0x00, 0x00, 0x00, 0x00
        /*0010*/ 	.byte	0xef, 0x39, 0xfa, 0xfe, 0x42, 0x2e, 0xe6, 0x3f, 0x02, 0x20, 0x2a, 0xfa, 0x0b, 0xab, 0xfc, 0x3f
        /*0020*/ 	.byte	0xf9, 0x2c, 0x92, 0x7c, 0xa7, 0x6c, 0x09, 0x40, 0xc9, 0x79, 0x44, 0x3c, 0x64, 0x26, 0x13, 0x40
        /*0030*/ 	.byte	0xca, 0x01, 0xcf, 0x3a, 0x27, 0x51, 0x1a, 0x40, 0x30, 0xcc, 0x2d, 0xf3, 0xe1, 0x0c, 0x21, 0x40
        /*0040*/ 	.byte	0x0d, 0xb7, 0xfc, 0x82, 0x8e, 0x35, 0x25, 0x40
.L_8:


//--------------------- .text._Z18monte_carlo_kernelPfij --------------------------
	.section	.text._Z18monte_carlo_kernelPfij,"ax",@progbits
	.align	128
        .global         _Z18monte_carlo_kernelPfij
        .type           _Z18monte_carlo_kernelPfij,@function
        .size           _Z18monte_carlo_kernelPfij,(.L_x_1 - _Z18monte_carlo_kernelPfij)
        .other          _Z18monte_carlo_kernelPfij,@"STO_CUDA_ENTRY STV_DEFAULT"
_Z18monte_carlo_kernelPfij:
.text._Z18monte_carlo_kernelPfij:
[----:B------:R-:W-:Y:S01]  /*0000*/  LDC R1, c[0x0][0x37c] ;  /* 0x0000df00ff017b82 */ /* 0x000fe20000000800 */
[----:B------:R-:W0:Y:S07]  /*0010*/  S2R R3, SR_TID.X ;  /* 0x0000000000037919 */ /* 0x000e2e0000002100 */
[----:B------:R-:W0:Y:S01]  /*0020*/  S2UR UR4, SR_CTAID.X ;  /* 0x00000000000479c3 */ /* 0x000e220000002500 */
[----:B------:R-:W1:Y:S07]  /*0030*/  LDCU UR5, c[0x0][0x388] ;  /* 0x00007100ff0577ac */ /* 0x000e6e0008000800 */
[----:B------:R-:W0:Y:S02]  /*0040*/  LDC R0, c[0x0][0x360] ;  /* 0x0000d800ff007b82 */ /* 0x000e240000000800 */
[----:B0-----:R-:W-:-:S05]  /*0050*/  IMAD R0, R0, UR4, R3 ;  /* 0x0000000400007c24 */ /* 0x001fca000f8e0203 */
[----:B-1----:R-:W-:-:S13]  /*0060*/  ISETP.GE.AND P0, PT, R0, UR5, PT ;  /* 0x0000000500007c0c */ /* 0x002fda000bf06270 */
[----:B------:R-:W-:Y:S05]  /*0070*/  @P0 EXIT ;  /* 0x000000000000094d */ /* 0x000fea0003800000 */
[----:B------:R-:W0:Y:S02]  /*0080*/  LDCU UR4, c[0x0][0x38c] ;  /* 0x00007180ff0477ac */ /* 0x000e240008000800 */
[----:B0-----:R-:W-:Y:S01]  /*0090*/  VIADD R2, R0, UR4 ;  /* 0x0000000400027c36 */ /* 0x001fe20008000000 */
[----:B------:R-:W0:Y:S04]  /*00a0*/  LDCU.64 UR4, c[0x0][0x358] ;  /* 0x00006b00ff0477ac */ /* 0x000e280008000a00 */
[----:B------:R-:W-:-:S05]  /*00b0*/  LOP3.LUT R2, R2, 0xaad26b49, RZ, 0x3c, !PT ;  /* 0xaad26b4902027812 */ /* 0x000fca00078e3cff */
[----:B------:R-:W-:-:S04]  /*00c0*/  IMAD R4, R2, 0x4182bed5, RZ ;  /* 0x4182bed502047824 */ /* 0x000fc800078e02ff */
[C---:B------:R-:W-:Y:S02]  /*00d0*/  VIADD R2, R4.reuse, 0x75bcd15 ;  /* 0x075bcd1504027836 */ /* 0x040fe40000000000 */
[----:B------:R-:W-:-:S03]  /*00e0*/  VIADD R3, R4, 0x583f19 ;  /* 0x00583f1904037836 */ /* 0x000fc60000000000 */
[----:B------:R-:W-:Y:S01]  /*00f0*/  SHF.R.U32.HI R5, RZ, 0x2, R2 ;  /* 0x00000002ff057819 */ /* 0x000fe20000011602 */
[----:B------:R-:W-:-:S03]  /*0100*/  IMAD.SHL.U32 R6, R3, 0x10, RZ ;  /* 0x0000001003067824 */ /* 0x000fc600078e00ff */
[----:B------:R-:W-:Y:S02]  /*0110*/  LOP3.LUT R5, R5, R2, RZ, 0x3c, !PT ;  /* 0x0000000205057212 */ /* 0x000fe400078e3cff */
[----:B------:R-:W-:-:S03]  /*0120*/  LOP3.LUT R2, R4, 0x159a55e5, RZ, 0x3c, !PT ;  /* 0x159a55e504027812 */ /* 0x000fc600078e3cff */
[----:B------:R-:W-:Y:S01]  /*0130*/  IMAD.SHL.U32 R7, R5, 0x2, RZ ;  /* 0x0000000205077824 */ /* 0x000fe200078e00ff */
[----:B------:R-:W-:-:S04]  /*0140*/  SHF.R.U32.HI R9, RZ, 0x2, R2 ;  /* 0x00000002ff097819 */ /* 0x000fc80000011602 */
[----:B------:R-:W-:Y:S02]  /*0150*/  LOP3.LUT R6, R3, R6, R7, 0x96, !PT ;  /* 0x0000000603067212 */ /* 0x000fe400078e9607 */
[----:B------:R-:W-:Y:S02]  /*0160*/  LOP3.LUT R9, R9, 0x159a55e5, R4, 0x96, !PT ;  /* 0x159a55e509097812 */ /* 0x000fe400078e9604 */
[----:B------:R-:W-:-:S03]  /*0170*/  LOP3.LUT R5, R6, R5, RZ, 0x3c, !PT ;  /* 0x0000000506057212 */ /* 0x000fc600078e3cff */
[----:B------:R-:W-:Y:S02]  /*0180*/  IMAD.SHL.U32 R3, R9, 0x2, RZ ;  /* 0x0000000209037824 */ /* 0x000fe400078e00ff */
[----:B------:R-:W-:-:S05]  /*0190*/  IMAD.SHL.U32 R2, R5, 0x10, RZ ;  /* 0x0000001005027824 */ /* 0x000fca00078e00ff */
[----:B------:R-:W-:-:S04]  /*01a0*/  LOP3.LUT R2, R9, R3, R2, 0x96, !PT ;  /* 0x0000000309027212 */ /* 0x000fc800078e9602 */
[----:B------:R-:W-:Y:S02]  /*01b0*/  LOP3.LUT R7, R2, R5, RZ, 0x3c, !PT ;  /* 0x0000000502077212 */ /* 0x000fe400078e3cff */
[----:B------:R-:W1:Y:S02]  /*01c0*/  LDC.64 R2, c[0x0][0x380] ;  /* 0x0000e000ff027b82 */ /* 0x000e640000000a00 */
[C---:B------:R-:W-:Y:S02]  /*01d0*/  IADD3 R7, PT, PT, R4.reuse, -0x25fe145e, R7 ;  /* 0xda01eba204077810 */ /* 0x040fe40007ffe007 */
[----:B------:R-:W-:Y:S01]  /*01e0*/  IADD3 R4, PT, PT, R4, -0x26039c23, R5 ;  /* 0xd9fc63dd04047810 */ /* 0x000fe20007ffe005 */
[----:B------:R-:W-:Y:S01]  /*01f0*/  IMAD.MOV.U32 R5, RZ, RZ, 0x2f800000 ;  /* 0x2f800000ff057424 */ /* 0x000fe200078e00ff */
[----:B------:R-:W-:Y:S02]  /*0200*/  I2FP.F32.U32 R7, R7 ;  /* 0x0000000700077245 */ /* 0x000fe40000201000 */
[----:B------:R-:W-:-:S03]  /*0210*/  I2FP.F32.U32 R4, R4 ;  /* 0x0000000400047245 */ /* 0x000fc60000201000 */
[-C--:B------:R-:W-:Y:S02]  /*0220*/  FFMA R7, R7, R5.reuse, 1.1641532182693481445e-10 ;  /* 0x2f00000007077423 */ /* 0x080fe40000000005 */
[----:B------:R-:W-:Y:S02]  /*0230*/  FFMA R4, R4, R5, 1.1641532182693481445e-10 ;  /* 0x2f00000004047423 */ /* 0x000fe40000000005 */
[----:B------:R-:W-:-:S04]  /*0240*/  FMUL R7, R7, R7 ;  /* 0x0000000707077220 */ /* 0x000fc80000400000 */
[----:B------:R-:W-:Y:S01]  /*0250*/  FFMA R7, R4, R4, R7 ;  /* 0x0000000404077223 */ /* 0x000fe20000000007 */
[----:B-1----:R-:W-:-:S04]  /*0260*/  IMAD.WIDE R2, R0, 0x4, R2 ;  /* 0x0000000400027825 */ /* 0x002fc800078e0202 */
[----:B------:R-:W-:-:S05]  /*0270*/  FSET.BF.LE.AND R7, R7, 1, PT ;  /* 0x3f8000000707780a */ /* 0x000fca0003803000 */
[----:B0-----:R-:W-:Y:S01]  /*0280*/  STG.E desc[UR4][R2.64], R7 ;  /* 0x0000000702007986 */ /* 0x001fe2000c101904 */
[----:B------:R-:W-:Y:S05]  /*0290*/  EXIT ;  /* 0x000000000000794d */ /* 0x000fea0003800000 */
.L_x_0:
[----:B------:R-:W-:-:S00]  /*02a0*/  BRA `(.L_x_0) ;  /* 0xfffffffc00fc7947 */ /* 0x000fc0000383ffff */
[----:B------:R-:W-:-:S00]  /*02b0*/  NOP ;  /* 0x0000000000007918 */ /* 0x000fc00000000000 */
        /* <DEDUP_REMOVED lines=12> */
.L_x_1:


//--------------------- .nv.global.init           --------------------------
	.section	.nv.global.init,"aw",@progbits
	.align	4
.nv.global.init:
	.type		mrg32k3aM1SubSeq,@object
	.size		mrg32k3aM1SubSeq,(mrg32k3aM2SubSeq - mrg32k3aM1SubSeq)
mrg32k3aM1SubSeq:
        /*0000*/ 	.byte	0x0b, 0xcc, 0xee, 0x04, 0x73, 0x29, 0x8b, 0x6f, 0xf6, 0x53, 0x03, 0xf6, 0x23, 0xf6, 0xea, 0xda
        /* <DEDUP_REMOVED lines=125> */
	.type		mrg32k3aM2SubSeq,@object
	.size		mrg32k3aM2SubSeq,(mrg32k3aM1 - mrg32k3aM2SubSeq)
mrg32k3aM2SubSeq:
        /* <DEDUP_REMOVED lines=126> */
	.type		mrg32k3aM1,@object
	.size		mrg32k3aM1,(mrg32k3aM1Seq - mrg32k3aM1)
mrg32k3aM1:
        /* <DEDUP_REMOVED lines=144> */
	.type		mrg32k3aM1Seq,@object
	.size		mrg32k3aM1Seq,(mrg32k3aM2 - mrg32k3aM1Seq)
mrg32k3aM1Seq:
        /* <DEDUP_REMOVED lines=144> */
	.type		mrg32k3aM2,@object
	.size		mrg32k3aM2,(mrg32k3aM2Seq - mrg32k3aM2)
mrg32k3aM2:
        /* <DEDUP_REMOVED lines=144> */
	.type		mrg32k3aM2Seq,@object
	.size		mrg32k3aM2Seq,(precalc_xorwow_matrix - mrg32k3aM2Seq)
mrg32k3aM2Seq:
        /* <DEDUP_REMOVED lines=144> */
	.type		precalc_xorwow_matrix,@object
	.size		precalc_xorwow_matrix,(precalc_xorwow_offset_matrix - precalc_xorwow_matrix)
precalc_xorwow_matrix:
        /* <DEDUP_REMOVED lines=6400> */
	.type		precalc_xorwow_offset_matrix,@object
	.size		precalc_xorwow_offset_matrix,(.L_1 - precalc_xorwow_offset_matrix)
precalc_xorwow_offset_matrix:
        /* <DEDUP_REMOVED lines=6400> */
.L_1:


//--------------------- .nv.shared.reserved.0     --------------------------
	.section	.nv.shared.reserved.0,"aw",@nobits
	.weak		__nv_reservedSMEM_offset_0_alias
	.size		__nv_reservedSMEM_offset_0_alias, 0, 64
	.other		__nv_reservedSMEM_offset_0_alias,@"STO_CUDA_RESERVED_SHARED STV_DEFAULT"
__nv_reservedSMEM_offset_0_alias:
	.zero		0
	.zero		64


//--------------------- .nv.constant0._Z18monte_carlo_kernelPfij --------------------------
	.section	.nv.constant0._Z18monte_carlo_kernelPfij,"a",@progbits
	.sectionflags	@""
	.align	4
.nv.constant0._Z18monte_carlo_kernelPfij:
	.zero		912


//--------------------- SYMBOLS --------------------------

	.type		.nv.reservedSmem.offset0,@object
	.size		.nv.reservedSmem.offset0,0x4
